//
// Generated by NVIDIA NVVM Compiler
//
// Compiler Build ID: CL-36424714
// Cuda compilation tools, release 13.0, V13.0.88
// Based on NVVM 20.0.0
//

.version 9.0
.target sm_100
.address_size 64

	// .globl	_Z10pointInit2PiS_S_

.visible .entry _Z10pointInit2PiS_S_(
	.param .u64 .ptr .align 1 _Z10pointInit2PiS_S__param_0,
	.param .u64 .ptr .align 1 _Z10pointInit2PiS_S__param_1,
	.param .u64 .ptr .align 1 _Z10pointInit2PiS_S__param_2
)
{
	.reg .b32 	%r<3>;
	.reg .b64 	%rd<11>;

	ld.param.u64 	%rd1, [_Z10pointInit2PiS_S__param_0];
	ld.param.u64 	%rd2, [_Z10pointInit2PiS_S__param_1];
	ld.param.u64 	%rd3, [_Z10pointInit2PiS_S__param_2];
	cvta.to.global.u64 	%rd4, %rd3;
	cvta.to.global.u64 	%rd5, %rd2;
	cvta.to.global.u64 	%rd6, %rd1;
	mov.u32 	%r1, %tid.x;
	mul.wide.u32 	%rd7, %r1, 4;
	add.s64 	%rd8, %rd6, %rd7;
	mov.b32 	%r2, 0;
	st.global.u32 	[%rd8], %r2;
	add.s64 	%rd9, %rd5, %rd7;
	st.global.u32 	[%rd9], %r1;
	add.s64 	%rd10, %rd4, %rd7;
	st.global.u32 	[%rd10], %r1;
	ret;

}


// ===== COMPILED SASS (sm_100) =====

	.target	sm_100

	.elftype	@"ET_EXEC"


//--------------------- .note.nv.tkinfo           --------------------------
	.section	.note.nv.tkinfo,"",@"SHT_NOTE"
	.sectionflags	@"SHF_NOTE_NV_TKINFO"
	.tkinfo
        /*0018*/ 	.word	0x00000002
        /*0030*/ 	.string	""
        /*0030*/ 	.string	"ptxas"
        /*0030*/ 	.string	"Cuda compilation tools, release 13.0, V13.0.88"
        /*0030*/ 	.string	"Build cuda_13.0.r13.0/compiler.36424714_0"
        /*0030*/ 	.string	"-arch sm_100 -m 64 "



//--------------------- .note.nv.cuinfo           --------------------------
	.section	.note.nv.cuinfo,"",@"SHT_NOTE"
	.sectionflags	@"SHF_NOTE_NV_CUINFO"
        /*0018*/ 	.short	0x0002
        /*001a*/ 	.short	0x0064
        /*001c*/ 	.short	0x0082
	.zero		2


//--------------------- .nv.info                  --------------------------
	.section	.nv.info,"",@"SHT_CUDA_INFO"
	.align	4


	//----- nvinfo : EIATTR_REGCOUNT
	.align		4
        /*0000*/ 	.byte	0x04, 0x2f
        /*0002*/ 	.short	(.L_1 - .L_0)
	.align		4
.L_0:
        /*0004*/ 	.word	index@(_Z10pointInit2PiS_S_)
        /*0008*/ 	.word	0x0000000c


	//----- nvinfo : EIATTR_FRAME_SIZE
	.align		4
.L_1:
        /*000c*/ 	.byte	0x04, 0x11
        /*000e*/ 	.short	(.L_3 - .L_2)
	.align		4
.L_2:
        /*0010*/ 	.word	index@(_Z10pointInit2PiS_S_)
        /*0014*/ 	.word	0x00000000


	//----- nvinfo : EIATTR_MIN_STACK_SIZE
	.align		4
.L_3:
        /*0018*/ 	.byte	0x04, 0x12
        /*001a*/ 	.short	(.L_5 - .L_4)
	.align		4
.L_4:
        /*001c*/ 	.word	index@(_Z10pointInit2PiS_S_)
        /*0020*/ 	.word	0x00000000
.L_5:


//--------------------- .nv.compat                --------------------------
	.section	.nv.compat,"",@"SHT_CUDA_COMPAT_INFO"
	.align	4
        /*0000*/ 	.byte	0x02, 0x09, 0x00, 0x00, 0x02, 0x02, 0x01, 0x00, 0x02, 0x05, 0x05, 0x00, 0x03, 0x07, 0x01, 0x01
        /*0010*/ 	.byte	0x02, 0x03, 0x00, 0x00, 0x02, 0x06, 0x01, 0x00, 0x04, 0x0b, 0x08, 0x00, 0x09, 0x00, 0x00, 0x00
        /*0020*/ 	.byte	0x00, 0x00, 0x00, 0x00


//--------------------- .nv.info._Z10pointInit2PiS_S_ --------------------------
	.section	.nv.info._Z10pointInit2PiS_S_,"",@"SHT_CUDA_INFO"
	.sectionflags	@""
	.align	4


	//----- nvinfo : EIATTR_CUDA_API_VERSION
	.align		4
        /*0000*/ 	.byte	0x04, 0x37
        /*0002*/ 	.short	(.L_7 - .L_6)
.L_6:
        /*0004*/ 	.word	0x00000082


	//----- nvinfo : EIATTR_KPARAM_INFO
	.align		4
.L_7:
        /*0008*/ 	.byte	0x04, 0x17
        /*000a*/ 	.short	(.L_9 - .L_8)
.L_8:
        /*000c*/ 	.word	0x00000000
        /*0010*/ 	.short	0x0002
        /*0012*/ 	.short	0x0010
        /*0014*/ 	.byte	0x00, 0xf5, 0x21, 0x00


	//----- nvinfo : EIATTR_KPARAM_INFO
	.align		4
.L_9:
        /*0018*/ 	.byte	0x04, 0x17
        /*001a*/ 	.short	(.L_11 - .L_10)
.L_10:
        /*001c*/ 	.word	0x00000000
        /*0020*/ 	.short	0x0001
        /*0022*/ 	.short	0x0008
        /*0024*/ 	.byte	0x00, 0xf5, 0x21, 0x00


	//----- nvinfo : EIATTR_KPARAM_INFO
	.align		4
.L_11:
        /*0028*/ 	.byte	0x04, 0x17
        /*002a*/ 	.short	(.L_13 - .L_12)
.L_12:
        /*002c*/ 	.word	0x00000000
        /*0030*/ 	.short	0x0000
        /*0032*/ 	.short	0x0000
        /*0034*/ 	.byte	0x00, 0xf5, 0x21, 0x00


	//----- nvinfo : EIATTR_SPARSE_MMA_MASK
	.align		4
.L_13:
        /*0038*/ 	.byte	0x03, 0x50
        /*003a*/ 	.short	0x0000


	//----- nvinfo : EIATTR_MAXREG_COUNT
	.align		4
        /*003c*/ 	.byte	0x03, 0x1b
        /*003e*/ 	.short	0x00ff


	//----- nvinfo : EIATTR_MERCURY_ISA_VERSION
	.align		4
        /*0040*/ 	.byte	0x03, 0x5f
        /*0042*/ 	.short	0x0101


	//----- nvinfo : EIATTR_VRC_CTA_INIT_COUNT
	.align		4
        /*0044*/ 	.byte	0x02, 0x4a
	.zero		1
	.zero		1


	//----- nvinfo : EIATTR_EXIT_INSTR_OFFSETS
	.align		4
        /*0048*/ 	.byte	0x04, 0x1c
        /*004a*/ 	.short	(.L_15 - .L_14)


	//   ....[0]....
.L_14:
        /*004c*/ 	.word	0x000000c0


	//----- nvinfo : EIATTR_CBANK_PARAM_SIZE
	.align		4
.L_15:
        /*0050*/ 	.byte	0x03, 0x19
        /*0052*/ 	.short	0x0018


	//----- nvinfo : EIATTR_PARAM_CBANK
	.align		4
        /*0054*/ 	.byte	0x04, 0x0a
        /*0056*/ 	.short	(.L_17 - .L_16)
	.align		4
.L_16:
        /*0058*/ 	.word	index@(.nv.constant0._Z10pointInit2PiS_S_)
        /*005c*/ 	.short	0x0380
        /*005e*/ 	.short	0x0018


	//----- nvinfo : EIATTR_SW_WAR
	.align		4
.L_17:
        /*0060*/ 	.byte	0x04, 0x36
        /*0062*/ 	.short	(.L_19 - .L_18)
.L_18:
        /*0064*/ 	.word	0x00000008
.L_19:


//--------------------- .nv.callgraph             --------------------------
	.section	.nv.callgraph,"",@"SHT_CUDA_CALLGRAPH"
	.align	4
	.sectionentsize	8
	.align		4
        /*0000*/ 	.word	0x00000000
	.align		4
        /*0004*/ 	.word	0xffffffff
	.align		4
        /*0008*/ 	.word	0x00000000
	.align		4
        /*000c*/ 	.word	0xfffffffe
	.align		4
        /*0010*/ 	.word	0x00000000
	.align		4
        /*0014*/ 	.word	0xfffffffd
	.align		4
        /*0018*/ 	.word	0x00000000
	.align		4
        /*001c*/ 	.word	0xfffffffc


//--------------------- .text._Z10pointInit2PiS_S_ --------------------------
	.section	.text._Z10pointInit2PiS_S_,"ax",@progbits
	.align	128
        .global         _Z10pointInit2PiS_S_
        .type           _Z10pointInit2PiS_S_,@function
        .size           _Z10pointInit2PiS_S_,(.L_x_1 - _Z10pointInit2PiS_S_)
        .other          _Z10pointInit2PiS_S_,@"STO_CUDA_ENTRY STV_DEFAULT"
_Z10pointInit2PiS_S_:
.text._Z10pointInit2PiS_S_:
[----:B------:R-:W-:Y:S01]  /*0000*/  LDC R1, c[0x0][0x37c] ;  /* 0x0000df00ff017b82 */ /* 0x000fe20000000800 */
[----:B------:R-:W0:Y:S07]  /*0010*/  S2R R9, SR_TID.X ;  /* 0x0000000000097919 */ /* 0x000e2e0000002100 */
[----:B------:R-:W0:Y:S01]  /*0020*/  LDC.64 R2, c[0x0][0x380] ;  /* 0x0000e000ff027b82 */ /* 0x000e220000000a00 */
[----:B------:R-:W1:Y:S07]  /*0030*/  LDCU.64 UR4, c[0x0][0x358] ;  /* 0x00006b00ff0477ac */ /* 0x000e6e0008000a00 */
[----:B------:R-:W2:Y:S08]  /*0040*/  LDC.64 R4, c[0x0][0x388] ;  /* 0x0000e200ff047b82 */ /* 0x000eb00000000a00 */
[----:B------:R-:W3:Y:S01]  /*0050*/  LDC.64 R6, c[0x0][0x390] ;  /* 0x0000e400ff067b82 */ /* 0x000ee20000000a00 */
[----:B0-----:R-:W-:-:S04]  /*0060*/  IMAD.WIDE.U32 R2, R9, 0x4, R2 ;  /* 0x0000000409027825 */ /* 0x001fc800078e0002 */
[C---:B--2---:R-:W-:Y:S01]  /*0070*/  IMAD.WIDE.U32 R4, R9.reuse, 0x4, R4 ;  /* 0x0000000409047825 */ /* 0x044fe200078e0004 */
[----:B-1----:R-:W-:Y:S03]  /*0080*/  STG.E desc[UR4][R2.64], RZ ;  /* 0x000000ff02007986 */ /* 0x002fe6000c101904 */
[----:B---3--:R-:W-:Y:S01]  /*0090*/  IMAD.WIDE.U32 R6, R9, 0x4, R6 ;  /* 0x0000000409067825 */ /* 0x008fe200078e0006 */
[----:B------:R-:W-:Y:S04]  /*00a0*/  STG.E desc[UR4][R4.64], R9 ;  /* 0x0000000904007986 */ /* 0x000fe8000c101904 */
[----:B------:R-:W-:Y:S01]  /*00b0*/  STG.E desc[UR4][R6.64], R9 ;  /* 0x0000000906007986 */ /* 0x000fe2000c101904 */
[----:B------:R-:W-:Y:S05]  /*00c0*/  EXIT ;  /* 0x000000000000794d */ /* 0x000fea0003800000 */
.L_x_0:
[----:B------:R-:W-:-:S00]  /*00d0*/  BRA `(.L_x_0) ;  /* 0xfffffffc00fc7947 */ /* 0x000fc0000383ffff */
[----:B------:R-:W-:-:S00]  /*00e0*/  NOP ;  /* 0x0000000000007918 */ /* 0x000fc00000000000 */
        /* <DEDUP_REMOVED lines=9> */
.L_x_1:


//--------------------- .nv.shared.reserved.0     --------------------------
	.section	.nv.shared.reserved.0,"aw",@nobits
	.weak		__nv_reservedSMEM_offset_0_alias
	.size		__nv_reservedSMEM_offset_0_alias, 0, 64
	.other		__nv_reservedSMEM_offset_0_alias,@"STO_CUDA_RESERVED_SHARED STV_DEFAULT"
__nv_reservedSMEM_offset_0_alias:
	.zero		0
	.zero		64


//--------------------- .nv.constant0._Z10pointInit2PiS_S_ --------------------------
	.section	.nv.constant0._Z10pointInit2PiS_S_,"a",@progbits
	.sectionflags	@""
	.align	4
.nv.constant0._Z10pointInit2PiS_S_:
	.zero		920


//--------------------- SYMBOLS --------------------------

	.type		.nv.reservedSmem.offset0,@object
	.size		.nv.reservedSmem.offset0,0x4
